	.headerflags	@"EF_CUDA_TEXMODE_UNIFIED EF_CUDA_64BIT_ADDRESS EF_CUDA_ACCELERATORS EF_CUDA_SM90 EF_CUDA_VIRTUAL_SM(EF_CUDA_SM90)"
	.elftype	@"ET_EXEC"


//--------------------- .nv.info                  --------------------------
	.section	.nv.info,"",@"SHT_CUDA_INFO"
	.align	4


	//----- nvinfo : EIATTR_REGCOUNT
	.align		4
        /*0000*/ 	.byte	0x04, 0x2f
        /*0002*/ 	.short	(.L_4 - .L_3)
	.align		4
.L_3:
        /*0004*/ 	.word	index@(triton_red_fused_sum_0)
        /*0008*/ 	.word	0x00000038


	//----- nvinfo : EIATTR_MIN_STACK_SIZE
	.align		4
.L_4:
        /*000c*/ 	.byte	0x04, 0x12
        /*000e*/ 	.short	(.L_6 - .L_5)
	.align		4
.L_5:
        /*0010*/ 	.word	index@(triton_red_fused_sum_0)
        /*0014*/ 	.word	0x00000000


	//----- nvinfo : EIATTR_FRAME_SIZE
	.align		4
.L_6:
        /*0018*/ 	.byte	0x04, 0x11
        /*001a*/ 	.short	(.L_8 - .L_7)
	.align		4
.L_7:
        /*001c*/ 	.word	index@(triton_red_fused_sum_0)
        /*0020*/ 	.word	0x00000000


	//----- nvinfo : EIATTR_MIN_STACK_SIZE
	.align		4
.L_8:
        /*0024*/ 	.byte	0x04, 0x12
        /*0026*/ 	.short	(.L_10 - .L_9)
	.align		4
.L_9:
        /*0028*/ 	.word	index@(triton_red_fused_sum_0)
        /*002c*/ 	.word	0x00000000
.L_10:


//--------------------- .nv.info.triton_red_fused_sum_0 --------------------------
	.section	.nv.info.triton_red_fused_sum_0,"",@"SHT_CUDA_INFO"
	.sectionflags	@""
	.align	4


	//----- nvinfo : EIATTR_CUDA_API_VERSION
	.align		4
        /*0000*/ 	.byte	0x04, 0x37
        /*0002*/ 	.short	(.L_12 - .L_11)
.L_11:
        /*0004*/ 	.word	0x0000007c


	//----- nvinfo : EIATTR_KPARAM_INFO
	.align		4
.L_12:
        /*0008*/ 	.byte	0x04, 0x17
        /*000a*/ 	.short	(.L_14 - .L_13)
.L_13:
        /*000c*/ 	.word	0x00000000
        /*0010*/ 	.short	0x0005
        /*0012*/ 	.short	0x0028
        /*0014*/ 	.byte	0x00, 0xf0, 0x11, 0x00


	//----- nvinfo : EIATTR_KPARAM_INFO
	.align		4
.L_14:
        /*0018*/ 	.byte	0x04, 0x17
        /*001a*/ 	.short	(.L_16 - .L_15)
.L_15:
        /*001c*/ 	.word	0x00000000
        /*0020*/ 	.short	0x0004
        /*0022*/ 	.short	0x0020
        /*0024*/ 	.byte	0x00, 0xf4, 0x21, 0x00


	//----- nvinfo : EIATTR_KPARAM_INFO
	.align		4
.L_16:
        /*0028*/ 	.byte	0x04, 0x17
        /*002a*/ 	.short	(.L_18 - .L_17)
.L_17:
        /*002c*/ 	.word	0x00000000
        /*0030*/ 	.short	0x0003
        /*0032*/ 	.short	0x0018
        /*0034*/ 	.byte	0x00, 0xf4, 0x21, 0x00


	//----- nvinfo : EIATTR_KPARAM_INFO
	.align		4
.L_18:
        /*0038*/ 	.byte	0x04, 0x17
        /*003a*/ 	.short	(.L_20 - .L_19)
.L_19:
        /*003c*/ 	.word	0x00000000
        /*0040*/ 	.short	0x0002
        /*0042*/ 	.short	0x0010
        /*0044*/ 	.byte	0x00, 0xf4, 0x21, 0x00


	//----- nvinfo : EIATTR_KPARAM_INFO
	.align		4
.L_20:
        /*0048*/ 	.byte	0x04, 0x17
        /*004a*/ 	.short	(.L_22 - .L_21)
.L_21:
        /*004c*/ 	.word	0x00000000
        /*0050*/ 	.short	0x0001
        /*0052*/ 	.short	0x0008
        /*0054*/ 	.byte	0x00, 0xf4, 0x21, 0x00


	//----- nvinfo : EIATTR_KPARAM_INFO
	.align		4
.L_22:
        /*0058*/ 	.byte	0x04, 0x17
        /*005a*/ 	.short	(.L_24 - .L_23)
.L_23:
        /*005c*/ 	.word	0x00000000
        /*0060*/ 	.short	0x0000
        /*0062*/ 	.short	0x0000
        /*0064*/ 	.byte	0x00, 0xf4, 0x21, 0x00


	//----- nvinfo : EIATTR_SPARSE_MMA_MASK
	.align		4
.L_24:
        /*0068*/ 	.byte	0x03, 0x50
        /*006a*/ 	.short	0x0000


	//----- nvinfo : EIATTR_MAXREG_COUNT
	.align		4
        /*006c*/ 	.byte	0x03, 0x1b
        /*006e*/ 	.short	0x00ff


	//----- nvinfo : EIATTR_EXTERNS
	.align		4
        /*0070*/ 	.byte	0x04, 0x0f
        /*0072*/ 	.short	(.L_26 - .L_25)


	//   ....[0]....
	.align		4
.L_25:
        /*0074*/ 	.word	index@(__assertfail)


	//----- nvinfo : EIATTR_COOP_GROUP_MASK_REGIDS
	.align		4
.L_26:
        /*0078*/ 	.byte	0x04, 0x29
        /*007a*/ 	.short	(.L_28 - .L_27)


	//   ....[0]....
.L_27:
        /*007c*/ 	.word	0xffffffff


	//   ....[1]....
        /*0080*/ 	.word	0xffffffff


	//   ....[2]....
        /*0084*/ 	.word	0xffffffff


	//   ....[3]....
        /*0088*/ 	.word	0xffffffff


	//   ....[4]....
        /*008c*/ 	.word	0xffffffff


	//   ....[5]....
        /*0090*/ 	.word	0xffffffff


	//----- nvinfo : EIATTR_COOP_GROUP_INSTR_OFFSETS
	.align		4
.L_28:
        /*0094*/ 	.byte	0x04, 0x28
        /*0096*/ 	.short	(.L_30 - .L_29)


	//   ....[0]....
.L_29:
        /*0098*/ 	.word	0x00000170


	//   ....[1]....
        /*009c*/ 	.word	0x00000190


	//   ....[2]....
        /*00a0*/ 	.word	0x000001c0


	//   ....[3]....
        /*00a4*/ 	.word	0x00000210


	//   ....[4]....
        /*00a8*/ 	.word	0x00000230


	//   ....[5]....
        /*00ac*/ 	.word	0x000002a0


	//----- nvinfo : EIATTR_SYSCALL_OFFSETS
	.align		4
.L_30:
        /*00b0*/ 	.byte	0x04, 0x46
        /*00b2*/ 	.short	(.L_32 - .L_31)


	//   ....[0]....
.L_31:
        /*00b4*/ 	.word	0x00000770


	//----- nvinfo : EIATTR_EXIT_INSTR_OFFSETS
	.align		4
.L_32:
        /*00b8*/ 	.byte	0x04, 0x1c
        /*00ba*/ 	.short	(.L_34 - .L_33)


	//   ....[0]....
.L_33:
        /*00bc*/ 	.word	0x00001340


	//----- nvinfo : EIATTR_REQNTID
	.align		4
.L_34:
        /*00c0*/ 	.byte	0x04, 0x10
        /*00c2*/ 	.short	(.L_36 - .L_35)
.L_35:
        /*00c4*/ 	.word	0x00000040
        /*00c8*/ 	.word	0x00000001
        /*00cc*/ 	.word	0x00000001


	//----- nvinfo : EIATTR_CRS_STACK_SIZE
	.align		4
.L_36:
        /*00d0*/ 	.byte	0x04, 0x1e
        /*00d2*/ 	.short	(.L_38 - .L_37)
.L_37:
        /*00d4*/ 	.word	0x00000000


	//----- nvinfo : EIATTR_CBANK_PARAM_SIZE
	.align		4
.L_38:
        /*00d8*/ 	.byte	0x03, 0x19
        /*00da*/ 	.short	0x002c


	//----- nvinfo : EIATTR_PARAM_CBANK
	.align		4
        /*00dc*/ 	.byte	0x04, 0x0a
        /*00de*/ 	.short	(.L_40 - .L_39)
	.align		4
.L_39:
        /*00e0*/ 	.word	index@(.nv.constant0.triton_red_fused_sum_0)
        /*00e4*/ 	.short	0x0210
        /*00e6*/ 	.short	0x002c


	//----- nvinfo : EIATTR_SW_WAR
	.align		4
.L_40:
        /*00e8*/ 	.byte	0x04, 0x36
        /*00ea*/ 	.short	(.L_42 - .L_41)
.L_41:
        /*00ec*/ 	.word	0x00000008
.L_42:


//--------------------- .nv.callgraph             --------------------------
	.section	.nv.callgraph,"",@"SHT_CUDA_CALLGRAPH"
	.align	4
	.sectionentsize	8
	.align		4
        /*0000*/ 	.word	0x00000000
	.align		4
        /*0004*/ 	.word	0xffffffff
	.align		4
        /*0008*/ 	.word	index@(triton_red_fused_sum_0)
	.align		4
        /*000c*/ 	.word	index@(__assertfail)
	.align		4
        /*0010*/ 	.word	0x00000000
	.align		4
        /*0014*/ 	.word	0xfffffffe
	.align		4
        /*0018*/ 	.word	0x00000000
	.align		4
        /*001c*/ 	.word	0xfffffffd
	.align		4
        /*0020*/ 	.word	0x00000000
	.align		4
        /*0024*/ 	.word	0xfffffffc


//--------------------- .nv.constant4             --------------------------
	.section	.nv.constant4,"a",@progbits
	.align	8
	.align		8
.nv.constant4:
        /*0000*/ 	.dword	__assertfail
	.align		8
        /*0008*/ 	.dword	assertFunc_0
	.align		8
        /*0010*/ 	.dword	assertFile_0
	.align		8
        /*0018*/ 	.dword	assertMessage_0


//--------------------- .text.triton_red_fused_sum_0 --------------------------
	.section	.text.triton_red_fused_sum_0,"ax",@progbits
	.sectionflags	@"SHF_BARRIERS=1"
	.align	128
        .global         triton_red_fused_sum_0
        .type           triton_red_fused_sum_0,@function
        .size           triton_red_fused_sum_0,(.L_x_2 - triton_red_fused_sum_0)
        .other          triton_red_fused_sum_0,@"STO_CUDA_ENTRY STV_DEFAULT"
triton_red_fused_sum_0:
.text.triton_red_fused_sum_0:
[----:B------:R-:W0:Y:S01]  /*0000*/  LDC R1, c[0x0][0x28] ;  /* 0x00000a00ff017b82 */ /* 0x000e220000000800 */
[----:B------:R-:W1:Y:S07]  /*0010*/  S2R R50, SR_TID.X ;  /* 0x0000000000327919 */ /* 0x000e6e0000002100 */
[----:B------:R-:W2:Y:S01]  /*0020*/  LDC.64 R16, c[0x0][0x210] ;  /* 0x00008400ff107b82 */ /* 0x000ea20000000a00 */
[----:B------:R-:W-:-:S07]  /*0030*/  ULDC.64 UR6, c[0x0][0x208] ;  /* 0x0000820000067ab9 */ /* 0x000fce0000000a00 */
[----:B------:R-:W3:Y:S01]  /*0040*/  S2UR UR5, SR_CgaCtaId ;  /* 0x00000000000579c3 */ /* 0x000ee20000008800 */
[----:B------:R-:W-:-:S07]  /*0050*/  UMOV UR4, 0x400 ;  /* 0x0000040000047882 */ /* 0x000fce0000000000 */
[----:B------:R-:W4:Y:S01]  /*0060*/  LDC.64 R32, c[0x0][0x228] ;  /* 0x00008a00ff207b82 */ /* 0x000f220000000a00 */
[----:B-1----:R-:W-:-:S04]  /*0070*/  SHF.L.U32 R49, R50, 0x2, RZ ;  /* 0x0000000232317819 */ /* 0x002fc800000006ff */
[----:B------:R-:W-:-:S05]  /*0080*/  LOP3.LUT R3, R49, 0xfc, RZ, 0xc0, !PT ;  /* 0x000000fc31037812 */ /* 0x000fca00078ec0ff */
[----:B--2---:R-:W-:-:S06]  /*0090*/  IMAD.WIDE.U32 R4, R3, 0x4, R16 ;  /* 0x0000000403047825 */ /* 0x004fcc00078e0010 */
[----:B------:R-:W2:Y:S01]  /*00a0*/  LDG.E.EL.128 R4, desc[UR6][R4.64] ;  /* 0x0000000604047981 */ /* 0x000ea2000c2e1d00 */
[C---:B------:R-:W-:Y:S01]  /*00b0*/  LOP3.LUT P0, RZ, R50.reuse, 0x1f, RZ, 0xc0, !PT ;  /* 0x0000001f32ff7812 */ /* 0x040fe2000780c0ff */
[----:B---3--:R-:W-:Y:S01]  /*00c0*/  UPRMT UR4, UR5, 0x654, UR4 ;  /* 0x0000065405047896 */ /* 0x008fe20008000004 */
[----:B------:R-:W-:Y:S01]  /*00d0*/  ISETP.GE.AND P1, PT, R50, 0x2, PT ;  /* 0x000000023200780c */ /* 0x000fe20003f26270 */
[----:B--2---:R-:W-:Y:S01]  /*00e0*/  FADD R0, RZ, R4 ;  /* 0x00000004ff007221 */ /* 0x004fe20000000000 */
[----:B------:R-:W-:Y:S01]  /*00f0*/  FADD R9, RZ, R5 ;  /* 0x00000005ff097221 */ /* 0x000fe20000000000 */
[----:B------:R-:W-:Y:S01]  /*0100*/  FADD R6, RZ, R6 ;  /* 0x00000006ff067221 */ /* 0x000fe20000000000 */
[----:B------:R-:W-:Y:S01]  /*0110*/  FADD R7, RZ, R7 ;  /* 0x00000007ff077221 */ /* 0x000fe20000000000 */
[----:B------:R-:W-:Y:S01]  /*0120*/  SHF.R.U32.HI R4, RZ, 0x3, R50 ;  /* 0x00000003ff047819 */ /* 0x000fe20000011632 */
[----:B------:R-:W-:-:S03]  /*0130*/  FADD R9, R0, R9 ;  /* 0x0000000900097221 */ /* 0x000fc60000000000 */
[----:B------:R-:W-:Y:S01]  /*0140*/  LOP3.LUT R4, R4, 0x4, RZ, 0xc0, !PT ;  /* 0x0000000404047812 */ /* 0x000fe200078ec0ff */
[----:B------:R-:W-:-:S04]  /*0150*/  FADD R6, R6, R9 ;  /* 0x0000000906067221 */ /* 0x000fc80000000000 */
[----:B------:R-:W-:-:S05]  /*0160*/  FADD R6, R7, R6 ;  /* 0x0000000607067221 */ /* 0x000fca0000000000 */
[----:B------:R-:W1:Y:S02]  /*0170*/  SHFL.BFLY PT, R7, R6, 0x10, 0x1f ;  /* 0x0e001f0006077f89 */ /* 0x000e6400000e0000 */
[----:B-1----:R-:W-:-:S05]  /*0180*/  FADD R7, R6, R7 ;  /* 0x0000000706077221 */ /* 0x002fca0000000000 */
[----:B------:R-:W1:Y:S02]  /*0190*/  SHFL.BFLY PT, R0, R7, 0x8, 0x1f ;  /* 0x0d001f0007007f89 */ /* 0x000e6400000e0000 */
[----:B-1----:R-:W-:Y:S01]  /*01a0*/  FADD R0, R7, R0 ;  /* 0x0000000007007221 */ /* 0x002fe20000000000 */
[----:B------:R-:W-:-:S04]  /*01b0*/  LOP3.LUT R7, R49, 0xc, RZ, 0xc0, !PT ;  /* 0x0000000c31077812 */ /* 0x000fc800078ec0ff */
[----:B------:R-:W1:Y:S01]  /*01c0*/  SHFL.BFLY PT, R5, R0, 0x4, 0x1f ;  /* 0x0c801f0000057f89 */ /* 0x000e6200000e0000 */
[----:B------:R-:W-:-:S05]  /*01d0*/  LOP3.LUT R7, R7, 0x30, R50, 0xf8, !PT ;  /* 0x0000003007077812 */ /* 0x000fca00078ef832 */
[----:B------:R-:W-:-:S04]  /*01e0*/  IMAD.WIDE.U32 R16, R7, 0x4, R16 ;  /* 0x0000000407107825 */ /* 0x000fc800078e0010 */
[----:B-1----:R-:W-:Y:S01]  /*01f0*/  FADD R5, R0, R5 ;  /* 0x0000000500057221 */ /* 0x002fe20000000000 */
[----:B------:R-:W-:-:S04]  /*0200*/  LOP3.LUT R0, R50, 0x1, RZ, 0xc0, !PT ;  /* 0x0000000132007812 */ /* 0x000fc800078ec0ff */
[----:B------:R-:W1:Y:S02]  /*0210*/  SHFL.BFLY PT, R2, R5, 0x2, 0x1f ;  /* 0x0c401f0005027f89 */ /* 0x000e6400000e0000 */
[----:B-1----:R-:W-:-:S05]  /*0220*/  FADD R2, R5, R2 ;  /* 0x0000000205027221 */ /* 0x002fca0000000000 */
[----:B------:R-:W1:Y:S02]  /*0230*/  SHFL.BFLY PT, R9, R2, 0x1, 0x1f ;  /* 0x0c201f0002097f89 */ /* 0x000e6400000e0000 */
[----:B-1----:R-:W-:-:S05]  /*0240*/  FADD R9, R2, R9 ;  /* 0x0000000902097221 */ /* 0x002fca0000000000 */
[----:B------:R-:W-:Y:S01]  /*0250*/  @!P0 STS [R4+UR4], R9 ;  /* 0x0000000904008988 */ /* 0x000fe20008000804 */
[----:B------:R-:W-:Y:S01]  /*0260*/  BAR.SYNC.DEFER_BLOCKING 0x0 ;  /* 0x0000000000007b1d */ /* 0x000fe20000010000 */
[----:B------:R-:W-:-:S04]  /*0270*/  ISETP.NE.U32.AND P0, PT, R0, 0x1, PT ;  /* 0x000000010000780c */ /* 0x000fc80003f05070 */
[----:B------:R-:W-:Y:S01]  /*0280*/  ISETP.LT.AND P0, PT, R50, 0x2, P0 ;  /* 0x000000023200780c */ /* 0x000fe20000701270 */
[----:B------:R-:W1:Y:S04]  /*0290*/  @!P1 LDS R8, [R49+UR4] ;  /* 0x0000000431089984 */ /* 0x000e680008000800 */
[----:B-1----:R-:W1:Y:S02]  /*02a0*/  SHFL.BFLY PT, R5, R8, 0x1, 0x1f ;  /* 0x0c201f0008057f89 */ /* 0x002e6400000e0000 */
[----:B-1----:R-:W-:Y:S02]  /*02b0*/  FADD R0, R8, R5 ;  /* 0x0000000508007221 */ /* 0x002fe40000000000 */
[----:B------:R-:W1:Y:S04]  /*02c0*/  LDC.64 R4, c[0x0][0x218] ;  /* 0x00008600ff047b82 */ /* 0x000e680000000a00 */
[----:B------:R2:W-:Y:S04]  /*02d0*/  @P0 STS [R49+UR4], R0 ;  /* 0x0000000031000988 */ /* 0x0005e80008000804 */
[----:B------:R-:W-:Y:S06]  /*02e0*/  BAR.SYNC.DEFER_BLOCKING 0x0 ;  /* 0x0000000000007b1d */ /* 0x000fec0000010000 */
[----:B------:R-:W3:Y:S01]  /*02f0*/  LDG.E.EL.128 R36, desc[UR6][R16.64] ;  /* 0x0000000610247981 */ /* 0x000ee2000c2e1d00 */
[----:B------:R-:W-:-:S02]  /*0300*/  SHF.R.U32.HI R7, RZ, 0x2, R50 ;  /* 0x00000002ff077819 */ /* 0x000fc40000011632 */
[----:B------:R-:W-:Y:S01]  /*0310*/  LEA R48, R3, UR4, 0x3 ;  /* 0x0000000403307c11 */ /* 0x000fe2000f8e18ff */
[----:B------:R-:W2:Y:S01]  /*0320*/  LDS R47, [UR4] ;  /* 0x00000004ff2f7984 */ /* 0x000ea20008000800 */
[----:B------:R-:W-:-:S05]  /*0330*/  SGXT.U32 R7, R7, 0x4 ;  /* 0x000000040707781a */ /* 0x000fca0000000000 */
[----:B-1----:R-:W-:-:S06]  /*0340*/  IMAD.WIDE.U32 R4, R7, 0x8, R4 ;  /* 0x0000000807047825 */ /* 0x002fcc00078e0004 */
[----:B------:R-:W2:Y:S01]  /*0350*/  LDG.E.EL.64 R4, desc[UR6][R4.64] ;  /* 0x0000000604047981 */ /* 0x000ea2000c2e1b00 */
[----:B------:R-:W-:Y:S06]  /*0360*/  BAR.SYNC.DEFER_BLOCKING 0x0 ;  /* 0x0000000000007b1d */ /* 0x000fec0000010000 */
[----:B---3--:R1:W-:Y:S04]  /*0370*/  STS [R48], R36 ;  /* 0x0000002430007388 */ /* 0x0083e80000000800 */
[----:B------:R1:W-:Y:S04]  /*0380*/  STS [R48+0x8], R37 ;  /* 0x0000082530007388 */ /* 0x0003e80000000800 */
[----:B------:R1:W-:Y:S04]  /*0390*/  STS [R48+0x10], R38 ;  /* 0x0000102630007388 */ /* 0x0003e80000000800 */
[----:B------:R1:W-:Y:S01]  /*03a0*/  STS [R48+0x18], R39 ;  /* 0x0000182730007388 */ /* 0x0003e20000000800 */
[----:B------:R-:W-:Y:S06]  /*03b0*/  BAR.SYNC.DEFER_BLOCKING 0x0 ;  /* 0x0000000000007b1d */ /* 0x000fec0000010000 */
[----:B------:R-:W3:Y:S01]  /*03c0*/  LDG.E.EL.128 R28, desc[UR6][R16.64+0x100] ;  /* 0x00010006101c7981 */ /* 0x000ee2000c2e1d00 */
[----:B------:R-:W-:Y:S01]  /*03d0*/  LOP3.LUT R46, R50, 0x3f, RZ, 0xc0, !PT ;  /* 0x0000003f322e7812 */ /* 0x000fe200078ec0ff */
[----:B----4-:R-:W-:-:S03]  /*03e0*/  IMAD.WIDE.U32 R32, R3, 0x4, R32 ;  /* 0x0000000403207825 */ /* 0x010fc600078e0020 */
[----:B------:R-:W-:-:S03]  /*03f0*/  LEA R46, R46, UR4, 0x3 ;  /* 0x000000042e2e7c11 */ /* 0x000fc6000f8e18ff */
[----:B------:R-:W5:Y:S04]  /*0400*/  LDG.E.EF.128 R32, desc[UR6][R32.64] ;  /* 0x0000000620207981 */ /* 0x000f68000c0e1d00 */
[----:B------:R1:W1:Y:S04]  /*0410*/  LDS R45, [R46] ;  /* 0x000000002e2d7984 */ /* 0x0002680000000800 */
[----:B------:R1:W1:Y:S04]  /*0420*/  LDS R44, [R46+0x200] ;  /* 0x000200002e2c7984 */ /* 0x0002680000000800 */
[----:B------:R1:W1:Y:S04]  /*0430*/  LDS R43, [R46+0x400] ;  /* 0x000400002e2b7984 */ /* 0x0002680000000800 */
[----:B------:R1:W1:Y:S01]  /*0440*/  LDS R42, [R46+0x600] ;  /* 0x000600002e2a7984 */ /* 0x0002620000000800 */
[----:B------:R-:W-:Y:S06]  /*0450*/  BAR.SYNC.DEFER_BLOCKING 0x0 ;  /* 0x0000000000007b1d */ /* 0x000fec0000010000 */
[----:B---3--:R1:W-:Y:S04]  /*0460*/  STS [R48], R28 ;  /* 0x0000001c30007388 */ /* 0x0083e80000000800 */
[----:B------:R1:W-:Y:S04]  /*0470*/  STS [R48+0x8], R29 ;  /* 0x0000081d30007388 */ /* 0x0003e80000000800 */
[----:B------:R1:W-:Y:S04]  /*0480*/  STS [R48+0x10], R30 ;  /* 0x0000101e30007388 */ /* 0x0003e80000000800 */
[----:B------:R1:W-:Y:S01]  /*0490*/  STS [R48+0x18], R31 ;  /* 0x0000181f30007388 */ /* 0x0003e20000000800 */
[----:B------:R-:W-:Y:S06]  /*04a0*/  BAR.SYNC.DEFER_BLOCKING 0x0 ;  /* 0x0000000000007b1d */ /* 0x000fec0000010000 */
[----:B------:R-:W3:Y:S04]  /*04b0*/  LDG.E.EL.128 R24, desc[UR6][R16.64+0x200] ;  /* 0x0002000610187981 */ /* 0x000ee8000c2e1d00 */
        /* <DEDUP_REMOVED lines=10> */
[----:B------:R-:W3:Y:S01]  /*0560*/  LDG.E.EL.128 R16, desc[UR6][R16.64+0x300] ;  /* 0x0003000610107981 */ /* 0x000ee2000c2e1d00 */
[----:B--2---:R-:W-:-:S03]  /*0570*/  SHF.R.U32.HI R7, RZ, 0x1b, R5 ;  /* 0x0000001bff077819 */ /* 0x004fc60000011605 */
[----:B------:R1:W1:Y:S01]  /*0580*/  LDS R15, [R46] ;  /* 0x000000002e0f7984 */ /* 0x0002620000000800 */
[----:B------:R-:W-:-:S03]  /*0590*/  LOP3.LUT R7, R7, 0x10, RZ, 0xc0, !PT ;  /* 0x0000001007077812 */ /* 0x000fc600078ec0ff */
[----:B------:R1:W1:Y:S04]  /*05a0*/  LDS R14, [R46+0x200] ;  /* 0x000200002e0e7984 */ /* 0x0002680000000800 */
[----:B------:R1:W1:Y:S04]  /*05b0*/  LDS R9, [R46+0x400] ;  /* 0x000400002e097984 */ /* 0x0002680000000800 */
[----:B------:R1:W1:Y:S01]  /*05c0*/  LDS R3, [R46+0x600] ;  /* 0x000600002e037984 */ /* 0x0002620000000800 */
[----:B------:R-:W-:Y:S01]  /*05d0*/  BAR.SYNC.DEFER_BLOCKING 0x0 ;  /* 0x0000000000007b1d */ /* 0x000fe20000010000 */
[----:B------:R-:W-:-:S04]  /*05e0*/  IADD3 R2, P0, R4, R7, RZ ;  /* 0x0000000704027210 */ /* 0x000fc80007f1e0ff */
[----:B------:R-:W-:Y:S02]  /*05f0*/  IADD3.X R0, RZ, R5, RZ, P0, !PT ;  /* 0x00000005ff007210 */ /* 0x000fe400007fe4ff */
[----:B------:R-:W-:-:S04]  /*0600*/  ISETP.GE.U32.AND P0, PT, R2, 0x10, PT ;  /* 0x000000100200780c */ /* 0x000fc80003f06070 */
[----:B------:R-:W-:Y:S01]  /*0610*/  ISETP.GE.U32.AND.EX P0, PT, R0, RZ, PT, P0 ;  /* 0x000000ff0000720c */ /* 0x000fe20003f06100 */
[----:B---3--:R1:W-:Y:S04]  /*0620*/  STS [R48], R16 ;  /* 0x0000001030007388 */ /* 0x0083e80000000800 */
[----:B------:R1:W-:Y:S04]  /*0630*/  STS [R48+0x8], R17 ;  /* 0x0000081130007388 */ /* 0x0003e80000000800 */
[----:B------:R1:W-:Y:S04]  /*0640*/  STS [R48+0x10], R18 ;  /* 0x0000101230007388 */ /* 0x0003e80000000800 */
[----:B------:R1:W-:Y:S01]  /*0650*/  STS [R48+0x18], R19 ;  /* 0x0000181330007388 */ /* 0x0003e20000000800 */
[----:B------:R-:W-:Y:S06]  /*0660*/  BAR.SYNC.DEFER_BLOCKING 0x0 ;  /* 0x0000000000007b1d */ /* 0x000fec0000010000 */
[----:B01----:R-:W-:Y:S05]  /*0670*/  @!P0 BRA `(.L_x_0) ;  /* 0x0000000000408947 */ /* 0x003fea0003800000 */
[----:B------:R-:W-:Y:S01]  /*0680*/  MOV R52, 0x0 ;  /* 0x0000000000347802 */ /* 0x000fe20000000f00 */
[----:B------:R-:W-:Y:S01]  /*0690*/  ULDC.64 UR8, c[0x4][0x18] ;  /* 0x0100060000087ab9 */ /* 0x000fe20000000a00 */
[----:B------:R-:W-:Y:S01]  /*06a0*/  ULDC.64 UR10, c[0x4][0x8] ;  /* 0x01000200000a7ab9 */ /* 0x000fe20000000a00 */
[----:B------:R-:W-:Y:S01]  /*06b0*/  MOV R4, UR8 ;  /* 0x0000000800047c02 */ /* 0x000fe20008000f00 */
[----:B------:R-:W-:Y:S01]  /*06c0*/  HFMA2.MMA R8, -RZ, RZ, 0, 3.278255462646484375e-06 ;  /* 0x00000037ff087435 */ /* 0x000fe200000001ff */
[----:B------:R-:W-:Y:S01]  /*06d0*/  MOV R5, UR9 ;  /* 0x0000000900057c02 */ /* 0x000fe20008000f00 */
[----:B------:R-:W0:Y:S01]  /*06e0*/  LDC.64 R52, c[0x4][R52] ;  /* 0x0100000034347b82 */ /* 0x000e220000000a00 */
[----:B------:R-:W-:Y:S01]  /*06f0*/  ULDC.64 UR8, c[0x4][0x10] ;  /* 0x0100040000087ab9 */ /* 0x000fe20000000a00 */
[----:B------:R-:W-:Y:S01]  /*0700*/  HFMA2.MMA R13, -RZ, RZ, 0, 0 ;  /* 0x00000000ff0d7435 */ /* 0x000fe200000001ff */
[----:B------:R-:W-:Y:S02]  /*0710*/  MOV R6, UR8 ;  /* 0x0000000800067c02 */ /* 0x000fe40008000f00 */
[----:B------:R-:W-:-:S02]  /*0720*/  MOV R7, UR9 ;  /* 0x0000000900077c02 */ /* 0x000fc40008000f00 */
[----:B------:R-:W-:Y:S02]  /*0730*/  MOV R10, UR10 ;  /* 0x0000000a000a7c02 */ /* 0x000fe40008000f00 */
[----:B------:R-:W-:Y:S02]  /*0740*/  MOV R11, UR11 ;  /* 0x0000000b000b7c02 */ /* 0x000fe40008000f00 */
[----:B------:R-:W-:-:S07]  /*0750*/  MOV R12, 0x1 ;  /* 0x00000001000c7802 */ /* 0x000fce0000000f00 */
[----:B------:R-:W-:-:S07]  /*0760*/  LEPC R20, `(.L_x_0) ;  /* 0x000000001014794e */ /* 0x000fce0000000000 */
[----:B0----5:R-:W-:Y:S05]  /*0770*/  CALL.ABS.NOINC R52 ;  /* 0x0000000034007343 */ /* 0x021fea0003c00000 */
.L_x_0:
[----:B------:R-:W-:Y:S01]  /*0780*/  SHF.R.S32.HI R5, RZ, 0x1f, R0 ;  /* 0x0000001fff057819 */ /* 0x000fe20000011400 */
[----:B------:R-:W-:Y:S01]  /*0790*/  LDS R8, [R46+0x600] ;  /* 0x000600002e087984 */ /* 0x000fe20000000800 */
[----:B------:R-:W-:Y:S02]  /*07a0*/  SHF.L.U32 R50, R50, 0x4, RZ ;  /* 0x0000000432327819 */ /* 0x000fe400000006ff */
[----:B------:R-:W-:Y:S01]  /*07b0*/  LEA.HI R5, P0, R5, R2, RZ, 0x4 ;  /* 0x0000000205057211 */ /* 0x000fe200078120ff */
[----:B------:R-:W-:Y:S01]  /*07c0*/  LDS R10, [R46+0x400] ;  /* 0x000400002e0a7984 */ /* 0x000fe20000000800 */
[----:B------:R-:W-:Y:S02]  /*07d0*/  LOP3.LUT R50, R50, 0x30, RZ, 0xc0, !PT ;  /* 0x0000003032327812 */ /* 0x000fe400078ec0ff */
[----:B------:R-:W-:Y:S01]  /*07e0*/  LOP3.LUT R5, R5, 0xfffffff0, RZ, 0xc0, !PT ;  /* 0xfffffff005057812 */ /* 0x000fe200078ec0ff */
[----:B------:R-:W-:Y:S01]  /*07f0*/  LDS R11, [R46+0x200] ;  /* 0x000200002e0b7984 */ /* 0x000fe20000000800 */
[----:B------:R-:W-:-:S02]  /*0800*/  IADD3.X R7, RZ, R0, RZ, P0, !PT ;  /* 0x00000000ff077210 */ /* 0x000fc400007fe4ff */
[----:B------:R-:W-:Y:S01]  /*0810*/  IADD3 R5, P0, -R5, R2, RZ ;  /* 0x0000000205057210 */ /* 0x000fe20007f1e1ff */
[----:B------:R-:W-:Y:S01]  /*0820*/  LDS R12, [R46] ;  /* 0x000000002e0c7984 */ /* 0x000fe20000000800 */
[----:B------:R-:W-:Y:S02]  /*0830*/  LOP3.LUT R7, R7, 0x3fffffff, RZ, 0xc0, !PT ;  /* 0x3fffffff07077812 */ /* 0x000fe400078ec0ff */
[----:B------:R-:W-:Y:S01]  /*0840*/  LOP3.LUT R49, R50, 0xc0, R49, 0xf8, !PT ;  /* 0x000000c032317812 */ /* 0x000fe200078ef831 */
[----:B------:R-:W-:Y:S05]  /*0850*/  WARPSYNC.ALL ;  /* 0x0000000000007948 */ /* 0x000fea0003800000 */
[----:B------:R-:W-:Y:S01]  /*0860*/  BAR.SYNC.DEFER_BLOCKING 0x0 ;  /* 0x0000000000007b1d */ /* 0x000fe20000010000 */
[----:B------:R-:W-:-:S05]  /*0870*/  IADD3.X R6, ~R7, R0, RZ, P0, !PT ;  /* 0x0000000007067210 */ /* 0x000fca00007fe5ff */
[----:B------:R-:W-:Y:S02]  /*0880*/  ULDC.64 UR8, c[0x0][0x220] ;  /* 0x0000880000087ab9 */ /* 0x000fe40000000a00 */
[----:B------:R-:W-:-:S04]  /*0890*/  LEA R4, P0, R5, UR8, 0x2 ;  /* 0x0000000805047c11 */ /* 0x000fc8000f8010ff */
[----:B------:R-:W-:-:S03]  /*08a0*/  LEA.HI.X R5, R5, UR9, R6, 0x2, P0 ;  /* 0x0000000905057c11 */ /* 0x000fc600080f1406 */
[----:B------:R-:W-:-:S06]  /*08b0*/  IMAD.WIDE.U32 R4, R49, 0x4, R4 ;  /* 0x0000000431047825 */ /* 0x000fcc00078e0004 */
[----:B------:R-:W2:Y:S01]  /*08c0*/  LDG.E.EL R4, desc[UR6][R4.64] ;  /* 0x0000000604047981 */ /* 0x000ea2000c2e1900 */
[----:B------:R-:W-:-:S04]  /*08d0*/  LOP3.LUT R49, R2, R49, RZ, 0xfc, !PT ;  /* 0x0000003102317212 */ /* 0x000fc800078efcff */
[----:B------:R-:W-:-:S04]  /*08e0*/  LEA R6, P0, R49, UR8, 0x2 ;  /* 0x0000000831067c11 */ /* 0x000fc8000f8010ff */
[----:B------:R-:W-:-:S06]  /*08f0*/  LEA.HI.X R7, R49, UR9, R0, 0x2, P0 ;  /* 0x0000000931077c11 */ /* 0x000fcc00080f1400 */
[----:B------:R0:W3:Y:S01]  /*0900*/  LDG.E.EL R7, desc[UR6][R6.64] ;  /* 0x0000000606077981 */ /* 0x0000e2000c2e1900 */
[----:B-----5:R-:W-:Y:S01]  /*0910*/  FMUL R21, R36, R32 ;  /* 0x0000002024157220 */ /* 0x020fe20000400000 */
[----:B------:R-:W-:Y:S01]  /*0920*/  FMUL R37, R37, R33 ;  /* 0x0000002125257220 */ /* 0x000fe20000400000 */
[----:B------:R-:W-:Y:S01]  /*0930*/  FMUL R49, R38, R34 ;  /* 0x0000002226317220 */ /* 0x000fe20000400000 */
[----:B------:R-:W-:Y:S01]  /*0940*/  BAR.SYNC.DEFER_BLOCKING 0x0 ;  /* 0x0000000000007b1d */ /* 0x000fe20000010000 */
[----:B------:R-:W-:Y:S01]  /*0950*/  FMUL R39, R39, R35 ;  /* 0x0000002327277220 */ /* 0x000fe20000400000 */
[----:B------:R-:W-:Y:S01]  /*0960*/  FADD R47, R47, 9.9999997473787516356e-05 ;  /* 0x38d1b7172f2f7421 */ /* 0x000fe20000000000 */
[C---:B------:R-:W-:Y:S01]  /*0970*/  FMUL R25, R33.reuse, R25 ;  /* 0x0000001921197220 */ /* 0x040fe20000400000 */
[----:B------:R-:W-:Y:S01]  /*0980*/  FMUL R51, R33, R17 ;  /* 0x0000001121337220 */ /* 0x000fe20000400000 */
[----:B------:R-:W-:Y:S01]  /*0990*/  FMUL R27, R35, R27 ;  /* 0x0000001b231b7220 */ /* 0x000fe20000400000 */
[----:B------:R1:W-:Y:S04]  /*09a0*/  STS [R48], R21 ;  /* 0x0000001530007388 */ /* 0x0003e80000000800 */
[----:B------:R4:W-:Y:S04]  /*09b0*/  STS [R48+0x8], R37 ;  /* 0x0000082530007388 */ /* 0x0009e80000000800 */
[----:B------:R5:W-:Y:S01]  /*09c0*/  STS [R48+0x10], R49 ;  /* 0x0000103130007388 */ /* 0x000be20000000800 */
[----:B-1----:R-:W-:-:S03]  /*09d0*/  FMUL R21, R32, R28 ;  /* 0x0000001c20157220 */ /* 0x002fc60000400000 */
[----:B------:R1:W-:Y:S01]  /*09e0*/  STS [R48+0x18], R39 ;  /* 0x0000182730007388 */ /* 0x0003e20000000800 */
[----:B----4-:R-:W-:Y:S01]  /*09f0*/  FMUL R37, R33, R29 ;  /* 0x0000001d21257220 */ /* 0x010fe20000400000 */
[----:B------:R-:W-:Y:S01]  /*0a00*/  FMUL R33, R34, R26 ;  /* 0x0000001a22217220 */ /* 0x000fe20000400000 */
[----:B------:R-:W-:Y:S01]  /*0a10*/  BAR.SYNC.DEFER_BLOCKING 0x0 ;  /* 0x0000000000007b1d */ /* 0x000fe20000010000 */
[C---:B-----5:R-:W-:Y:S01]  /*0a20*/  FMUL R49, R35.reuse, R31 ;  /* 0x0000001f23317220 */ /* 0x060fe20000400000 */
[----:B------:R-:W-:Y:S01]  /*0a30*/  FMUL R31, R32, R16 ;  /* 0x00000010201f7220 */ /* 0x000fe20000400000 */
[----:B------:R-:W-:Y:S01]  /*0a40*/  FMUL R35, R35, R19 ;  /* 0x0000001323237220 */ /* 0x000fe20000400000 */
[----:B-1----:R-:W-:Y:S02]  /*0a50*/  FMUL R39, R34, R30 ;  /* 0x0000001e22277220 */ /* 0x002fe40000400000 */
[----:B0-----:R-:W-:Y:S04]  /*0a60*/  LDS R6, [R46] ;  /* 0x000000002e067984 */ /* 0x001fe80000000800 */
[----:B------:R-:W-:Y:S04]  /*0a70*/  LDS R13, [R46+0x200] ;  /* 0x000200002e0d7984 */ /* 0x000fe80000000800 */
[----:B------:R-:W-:Y:S04]  /*0a80*/  LDS R2, [R46+0x400] ;  /* 0x000400002e027984 */ /* 0x000fe80000000800 */
[----:B------:R-:W-:Y:S01]  /*0a90*/  LDS R5, [R46+0x600] ;  /* 0x000600002e057984 */ /* 0x000fe20000000800 */
[----:B------:R-:W-:Y:S06]  /*0aa0*/  BAR.SYNC.DEFER_BLOCKING 0x0 ;  /* 0x0000000000007b1d */ /* 0x000fec0000010000 */
[----:B------:R0:W-:Y:S02]  /*0ab0*/  STS [UR4], R47 ;  /* 0x0000002fff007988 */ /* 0x0001e40008000804 */
[----:B------:R-:W-:Y:S01]  /*0ac0*/  BAR.SYNC.DEFER_BLOCKING 0x0 ;  /* 0x0000000000007b1d */ /* 0x000fe20000010000 */
[----:B0-----:R-:W-:-:S05]  /*0ad0*/  FMUL R47, R32, R24 ;  /* 0x00000018202f7220 */ /* 0x001fca0000400000 */
[----:B------:R-:W0:Y:S02]  /*0ae0*/  LDS R0, [UR4] ;  /* 0x00000004ff007984 */ /* 0x000e240008000800 */
[----:B------:R-:W-:Y:S06]  /*0af0*/  BAR.SYNC.DEFER_BLOCKING 0x0 ;  /* 0x0000000000007b1d */ /* 0x000fec0000010000 */
[----:B------:R-:W-:Y:S04]  /*0b00*/  STS [R48], R21 ;  /* 0x0000001530007388 */ /* 0x000fe80000000800 */
[----:B------:R1:W-:Y:S04]  /*0b10*/  STS [R48+0x8], R37 ;  /* 0x0000082530007388 */ /* 0x0003e80000000800 */
[----:B------:R-:W-:Y:S04]  /*0b20*/  STS [R48+0x10], R39 ;  /* 0x0000102730007388 */ /* 0x000fe80000000800 */
[----:B------:R-:W-:Y:S01]  /*0b30*/  STS [R48+0x18], R49 ;  /* 0x0000183130007388 */ /* 0x000fe20000000800 */
[----:B------:R-:W-:Y:S01]  /*0b40*/  BAR.SYNC.DEFER_BLOCKING 0x0 ;  /* 0x0000000000007b1d */ /* 0x000fe20000010000 */
[----:B-1----:R-:W-:Y:S01]  /*0b50*/  FMUL R37, R34, R18 ;  /* 0x0000001222257220 */ /* 0x002fe20000400000 */
[----:B0-----:R-:W-:-:S02]  /*0b60*/  FSETP.GT.AND P0, PT, |R0|, 8.50705917302346158658e+37, PT ;  /* 0x7e8000000000780b */ /* 0x001fc40003f04200 */
[----:B------:R-:W-:-:S11]  /*0b70*/  FSETP.GEU.AND P1, PT, |R0|, 1.175494350822287508e-38, PT ;  /* 0x008000000000780b */ /* 0x000fd60003f2e200 */
[----:B------:R-:W-:-:S04]  /*0b80*/  @P0 FMUL R0, R0, 0.25 ;  /* 0x3e80000000000820 */ /* 0x000fc80000400000 */
[----:B------:R-:W-:Y:S01]  /*0b90*/  @!P1 FMUL R0, R0, 16777216 ;  /* 0x4b80000000009820 */ /* 0x000fe20000400000 */
[----:B------:R-:W0:Y:S05]  /*0ba0*/  LDS R28, [R46] ;  /* 0x000000002e1c7984 */ /* 0x000e2a0000000800 */
[----:B------:R-:W1:Y:S01]  /*0bb0*/  MUFU.RCP R0, R0 ;  /* 0x0000000000007308 */ /* 0x000e620000001000 */
[----:B------:R-:W-:Y:S04]  /*0bc0*/  LDS R29, [R46+0x200] ;  /* 0x000200002e1d7984 */ /* 0x000fe80000000800 */
[----:B------:R-:W4:Y:S04]  /*0bd0*/  LDS R18, [R46+0x400] ;  /* 0x000400002e127984 */ /* 0x000f280000000800 */
[----:B------:R-:W3:Y:S01]  /*0be0*/  LDS R21, [R46+0x600] ;  /* 0x000600002e157984 */ /* 0x000ee20000000800 */
[----:B------:R-:W-:Y:S06]  /*0bf0*/  BAR.SYNC.DEFER_BLOCKING 0x0 ;  /* 0x0000000000007b1d */ /* 0x000fec0000010000 */
[----:B------:R-:W-:Y:S04]  /*0c00*/  STS [R48], R47 ;  /* 0x0000002f30007388 */ /* 0x000fe80000000800 */
[----:B------:R-:W-:Y:S04]  /*0c10*/  STS [R48+0x8], R25 ;  /* 0x0000081930007388 */ /* 0x000fe80000000800 */
[----:B------:R-:W-:Y:S04]  /*0c20*/  STS [R48+0x10], R33 ;  /* 0x0000102130007388 */ /* 0x000fe80000000800 */
[----:B------:R5:W-:Y:S01]  /*0c30*/  STS [R48+0x18], R27 ;  /* 0x0000181b30007388 */ /* 0x000be20000000800 */
[----:B------:R-:W-:Y:S06]  /*0c40*/  BAR.SYNC.DEFER_BLOCKING 0x0 ;  /* 0x0000000000007b1d */ /* 0x000fec0000010000 */
[----:B------:R-:W0:Y:S01]  /*0c50*/  LDS R16, [R46] ;  /* 0x000000002e107984 */ /* 0x000e220000000800 */
[-C--:B--2---:R-:W-:Y:S01]  /*0c60*/  FFMA R43, R43, R4.reuse, -R2 ;  /* 0x000000042b2b7223 */ /* 0x084fe20000000802 */
[-C--:B0-----:R-:W-:Y:S01]  /*0c70*/  FFMA R28, R41, R4.reuse, -R28 ;  /* 0x00000004291c7223 */ /* 0x081fe2000000081c */
[-C--:B------:R-:W-:Y:S01]  /*0c80*/  FFMA R6, R45, R4.reuse, -R6 ;  /* 0x000000042d067223 */ /* 0x080fe20000000806 */
[----:B------:R-:W0:Y:S01]  /*0c90*/  LDS R17, [R46+0x200] ;  /* 0x000200002e117984 */ /* 0x000e220000000800 */
[-C--:B------:R-:W-:Y:S01]  /*0ca0*/  FFMA R13, R44, R4.reuse, -R13 ;  /* 0x000000042c0d7223 */ /* 0x080fe2000000080d */
[-C--:B----4-:R-:W-:Y:S01]  /*0cb0*/  FFMA R18, R23, R4.reuse, -R18 ;  /* 0x0000000417127223 */ /* 0x090fe20000000812 */
[----:B-----5:R-:W-:Y:S01]  /*0cc0*/  LOP3.LUT R27, R28, 0x7fffffff, RZ, 0xc0, !PT ;  /* 0x7fffffff1c1b7812 */ /* 0x020fe200078ec0ff */
[----:B------:R-:W2:Y:S01]  /*0cd0*/  LDS R20, [R46+0x400] ;  /* 0x000400002e147984 */ /* 0x000ea20000000800 */
[----:B------:R-:W-:Y:S01]  /*0ce0*/  LOP3.LUT R19, R6, 0x7fffffff, RZ, 0xc0, !PT ;  /* 0x7fffffff06137812 */ /* 0x000fe200078ec0ff */
[----:B------:R-:W-:Y:S01]  /*0cf0*/  FFMA R29, R40, R4, -R29 ;  /* 0x00000004281d7223 */ /* 0x000fe2000000081d */
[----:B------:R-:W-:Y:S01]  /*0d00*/  LOP3.LUT R25, R13, 0x7fffffff, RZ, 0xc0, !PT ;  /* 0x7fffffff0d197812 */ /* 0x000fe200078ec0ff */
[----:B------:R-:W4:Y:S01]  /*0d10*/  LDS R2, [R46+0x600] ;  /* 0x000600002e027984 */ /* 0x000f220000000800 */
[----:B------:R-:W-:Y:S01]  /*0d20*/  @P0 FMUL R27, R27, 0.25 ;  /* 0x3e8000001b1b0820 */ /* 0x000fe20000400000 */
[----:B------:R-:W-:Y:S01]  /*0d30*/  @P0 FMUL R19, R19, 0.25 ;  /* 0x3e80000013130820 */ /* 0x000fe20000400000 */
[----:B------:R-:W-:Y:S01]  /*0d40*/  LOP3.LUT R29, R29, 0x7fffffff, RZ, 0xc0, !PT ;  /* 0x7fffffff1d1d7812 */ /* 0x000fe200078ec0ff */
[----:B------:R-:W-:Y:S01]  /*0d50*/  BAR.SYNC.DEFER_BLOCKING 0x0 ;  /* 0x0000000000007b1d */ /* 0x000fe20000010000 */
[----:B------:R-:W-:Y:S01]  /*0d60*/  @!P1 FMUL R27, R27, 16777216 ;  /* 0x4b8000001b1b9820 */ /* 0x000fe20000400000 */
[----:B------:R-:W-:Y:S01]  /*0d70*/  @!P1 FMUL R19, R19, 16777216 ;  /* 0x4b80000013139820 */ /* 0x000fe20000400000 */
[-C--:B---3--:R-:W-:Y:S01]  /*0d80*/  FFMA R21, R22, R7.reuse, -R21 ;  /* 0x0000000716157223 */ /* 0x088fe20000000815 */
[----:B------:R-:W-:Y:S01]  /*0d90*/  FFMA R5, R42, R7, -R5 ;  /* 0x000000072a057223 */ /* 0x000fe20000000805 */
[C---:B-1----:R-:W-:Y:S01]  /*0da0*/  FMUL R27, R0.reuse, R27 ;  /* 0x0000001b001b7220 */ /* 0x042fe20000400000 */
[----:B------:R-:W-:Y:S01]  /*0db0*/  @P0 FMUL R29, R29, 0.25 ;  /* 0x3e8000001d1d0820 */ /* 0x000fe20000400000 */
[----:B------:R-:W-:Y:S01]  /*0dc0*/  @P0 FMUL R25, R25, 0.25 ;  /* 0x3e80000019190820 */ /* 0x000fe20000400000 */
[----:B------:R-:W-:Y:S01]  /*0dd0*/  LOP3.LUT R21, R21, 0x7fffffff, RZ, 0xc0, !PT ;  /* 0x7fffffff15157812 */ /* 0x000fe200078ec0ff */
[C---:B------:R-:W-:Y:S01]  /*0de0*/  FFMA R27, R0.reuse, R19, R27 ;  /* 0x00000013001b7223 */ /* 0x040fe2000000001b */
[----:B------:R-:W-:Y:S01]  /*0df0*/  LOP3.LUT R5, R5, 0x7fffffff, RZ, 0xc0, !PT ;  /* 0x7fffffff05057812 */ /* 0x000fe200078ec0ff */
[----:B------:R-:W-:Y:S01]  /*0e00*/  @!P1 FMUL R29, R29, 16777216 ;  /* 0x4b8000001d1d9820 */ /* 0x000fe20000400000 */
[----:B------:R-:W-:Y:S01]  /*0e10*/  @!P1 FMUL R25, R25, 16777216 ;  /* 0x4b80000019199820 */ /* 0x000fe20000400000 */
[----:B------:R-:W-:Y:S01]  /*0e20*/  @P0 FMUL R21, R21, 0.25 ;  /* 0x3e80000015150820 */ /* 0x000fe20000400000 */
[----:B------:R-:W-:Y:S01]  /*0e30*/  LOP3.LUT R43, R43, 0x7fffffff, RZ, 0xc0, !PT ;  /* 0x7fffffff2b2b7812 */ /* 0x000fe200078ec0ff */
[----:B------:R-:W-:Y:S01]  /*0e40*/  @P0 FMUL R5, R5, 0.25 ;  /* 0x3e80000005050820 */ /* 0x000fe20000400000 */
[----:B------:R-:W-:Y:S01]  /*0e50*/  FMUL R24, R0, R29 ;  /* 0x0000001d00187220 */ /* 0x000fe20000400000 */
[----:B------:R-:W-:-:S02]  /*0e60*/  @!P1 FMUL R21, R21, 16777216 ;  /* 0x4b80000015159820 */ /* 0x000fc40000400000 */
[----:B------:R-:W-:Y:S01]  /*0e70*/  @!P1 FMUL R5, R5, 16777216 ;  /* 0x4b80000005059820 */ /* 0x000fe20000400000 */
[----:B------:R-:W-:Y:S01]  /*0e80*/  FFMA R25, R0, R25, R24 ;  /* 0x0000001900197223 */ /* 0x000fe20000000018 */
[----:B------:R-:W-:Y:S01]  /*0e90*/  @P0 FMUL R43, R43, 0.25 ;  /* 0x3e8000002b2b0820 */ /* 0x000fe20000400000 */
[----:B------:R-:W-:Y:S01]  /*0ea0*/  STS [R48], R31 ;  /* 0x0000001f30007388 */ /* 0x000fe20000000800 */
[-C--:B------:R-:W-:Y:S02]  /*0eb0*/  FFMA R15, R15, R4.reuse, -R16 ;  /* 0x000000040f0f7223 */ /* 0x080fe40000000810 */
[----:B------:R-:W-:Y:S01]  /*0ec0*/  @!P1 FMUL R43, R43, 16777216 ;  /* 0x4b8000002b2b9820 */ /* 0x000fe20000400000 */
[----:B------:R-:W-:Y:S01]  /*0ed0*/  STS [R48+0x8], R51 ;  /* 0x0000083330007388 */ /* 0x000fe20000000800 */
[-C--:B0-----:R-:W-:Y:S01]  /*0ee0*/  FFMA R17, R14, R4.reuse, -R17 ;  /* 0x000000040e117223 */ /* 0x081fe20000000811 */
[----:B------:R-:W-:Y:S01]  /*0ef0*/  FMUL R14, R0, R21 ;  /* 0x00000015000e7220 */ /* 0x000fe20000400000 */
[----:B------:R-:W-:Y:S01]  /*0f00*/  LOP3.LUT R16, R15, 0x7fffffff, RZ, 0xc0, !PT ;  /* 0x7fffffff0f107812 */ /* 0x000fe200078ec0ff */
[----:B------:R-:W-:Y:S01]  /*0f10*/  STS [R48+0x10], R37 ;  /* 0x0000102530007388 */ /* 0x000fe20000000800 */
[----:B--2---:R-:W-:Y:S01]  /*0f20*/  FFMA R20, R9, R4, -R20 ;  /* 0x0000000409147223 */ /* 0x004fe20000000814 */
[----:B------:R-:W-:Y:S01]  /*0f30*/  LOP3.LUT R9, R18, 0x7fffffff, RZ, 0xc0, !PT ;  /* 0x7fffffff12097812 */ /* 0x000fe200078ec0ff */
[----:B------:R-:W-:Y:S01]  /*0f40*/  FFMA R5, R0, R5, R14 ;  /* 0x0000000500057223 */ /* 0x000fe2000000000e */
[----:B------:R-:W-:Y:S01]  /*0f50*/  STS [R48+0x18], R35 ;  /* 0x0000182330007388 */ /* 0x000fe20000000800 */
[----:B----4-:R-:W-:Y:S01]  /*0f60*/  FFMA R2, R3, R7, -R2 ;  /* 0x0000000703027223 */ /* 0x010fe20000000802 */
[----:B------:R-:W-:Y:S01]  /*0f70*/  LOP3.LUT R17, R17, 0x7fffffff, RZ, 0xc0, !PT ;  /* 0x7fffffff11117812 */ /* 0x000fe200078ec0ff */
[----:B------:R-:W-:Y:S01]  /*0f80*/  @P0 FMUL R9, R9, 0.25 ;  /* 0x3e80000009090820 */ /* 0x000fe20000400000 */
[----:B------:R-:W-:Y:S01]  /*0f90*/  BAR.SYNC.DEFER_BLOCKING 0x0 ;  /* 0x0000000000007b1d */ /* 0x000fe20000010000 */
[----:B------:R-:W-:Y:S01]  /*0fa0*/  LOP3.LUT R20, R20, 0x7fffffff, RZ, 0xc0, !PT ;  /* 0x7fffffff14147812 */ /* 0x000fe200078ec0ff */
[----:B------:R-:W-:Y:S01]  /*0fb0*/  @P0 FMUL R16, R16, 0.25 ;  /* 0x3e80000010100820 */ /* 0x000fe20000400000 */
[----:B------:R-:W-:Y:S01]  /*0fc0*/  LOP3.LUT R2, R2, 0x7fffffff, RZ, 0xc0, !PT ;  /* 0x7fffffff02027812 */ /* 0x000fe200078ec0ff */
[----:B------:R-:W-:Y:S01]  /*0fd0*/  @P0 FMUL R17, R17, 0.25 ;  /* 0x3e80000011110820 */ /* 0x000fe20000400000 */
[----:B------:R-:W-:Y:S01]  /*0fe0*/  @!P1 FMUL R9, R9, 16777216 ;  /* 0x4b80000009099820 */ /* 0x000fe20000400000 */
[----:B------:R-:W-:Y:S01]  /*0ff0*/  ULDC.64 UR8, c[0x0][0x230] ;  /* 0x00008c0000087ab9 */ /* 0x000fe20000000a00 */
[----:B------:R-:W-:Y:S01]  /*1000*/  @P0 FMUL R20, R20, 0.25 ;  /* 0x3e80000014140820 */ /* 0x000fe20000400000 */
[----:B------:R-:W0:Y:S01]  /*1010*/  S2R R18, SR_TID.X ;  /* 0x0000000000127919 */ /* 0x000e220000002100 */
[----:B------:R-:W-:Y:S01]  /*1020*/  @P0 FMUL R2, R2, 0.25 ;  /* 0x3e80000002020820 */ /* 0x000fe20000400000 */
[----:B------:R-:W-:Y:S01]  /*1030*/  @!P1 FMUL R17, R17, 16777216 ;  /* 0x4b80000011119820 */ /* 0x000fe20000400000 */
[----:B------:R-:W-:Y:S01]  /*1040*/  FMUL R9, R0, R9 ;  /* 0x0000000900097220 */ /* 0x000fe20000400000 */
[----:B------:R-:W-:Y:S01]  /*1050*/  @!P1 FMUL R16, R16, 16777216 ;  /* 0x4b80000010109820 */ /* 0x000fe20000400000 */
[----:B------:R-:W-:Y:S01]  /*1060*/  @!P1 FMUL R2, R2, 16777216 ;  /* 0x4b80000002029820 */ /* 0x000fe20000400000 */
[C---:B------:R-:W-:Y:S01]  /*1070*/  FFMA R25, R0.reuse, R17, R25 ;  /* 0x0000001100197223 */ /* 0x040fe20000000019 */
[----:B------:R-:W-:Y:S01]  /*1080*/  FFMA R9, R0, R43, R9 ;  /* 0x0000002b00097223 */ /* 0x000fe20000000009 */
[----:B------:R-:W-:Y:S01]  /*1090*/  @!P1 FMUL R20, R20, 16777216 ;  /* 0x4b80000014149820 */ /* 0x000fe20000400000 */
[C---:B------:R-:W-:Y:S01]  /*10a0*/  FFMA R5, R0.reuse, R2, R5 ;  /* 0x0000000200057223 */ /* 0x040fe20000000005 */
[----:B------:R-:W-:-:S02]  /*10b0*/  FFMA R27, R0, R16, R27 ;  /* 0x00000010001b7223 */ /* 0x000fc4000000001b */
[----:B------:R-:W-:Y:S01]  /*10c0*/  FFMA R9, R0, R20, R9 ;  /* 0x0000001400097223 */ /* 0x000fe20000000009 */
[----:B------:R-:W1:Y:S04]  /*10d0*/  LDS R6, [R46+0x200] ;  /* 0x000200002e067984 */ /* 0x000e680000000800 */
[----:B------:R-:W2:Y:S04]  /*10e0*/  LDS R13, [R46] ;  /* 0x000000002e0d7984 */ /* 0x000ea80000000800 */
[----:B------:R-:W3:Y:S04]  /*10f0*/  LDS R19, [R46+0x400] ;  /* 0x000400002e137984 */ /* 0x000ee80000000800 */
[----:B------:R-:W4:Y:S01]  /*1100*/  LDS R23, [R46+0x600] ;  /* 0x000600002e177984 */ /* 0x000f220000000800 */
[----:B0-----:R-:W-:Y:S01]  /*1110*/  SHF.L.U32 R2, R18, 0x2, RZ ;  /* 0x0000000212027819 */ /* 0x001fe200000006ff */
[-C--:B-1----:R-:W-:Y:S01]  /*1120*/  FFMA R6, R11, R4.reuse, -R6 ;  /* 0x000000040b067223 */ /* 0x082fe20000000806 */
[----:B--2---:R-:W-:-:S04]  /*1130*/  FFMA R12, R12, R4, -R13 ;  /* 0x000000040c0c7223 */ /* 0x004fc8000000080d */
[----:B------:R-:W-:Y:S01]  /*1140*/  LOP3.LUT R6, R6, 0x7fffffff, RZ, 0xc0, !PT ;  /* 0x7fffffff06067812 */ /* 0x000fe200078ec0ff */
[----:B---3--:R-:W-:Y:S01]  /*1150*/  FFMA R10, R10, R4, -R19 ;  /* 0x000000040a0a7223 */ /* 0x008fe20000000813 */
[----:B------:R-:W-:-:S03]  /*1160*/  LOP3.LUT R12, R12, 0x7fffffff, RZ, 0xc0, !PT ;  /* 0x7fffffff0c0c7812 */ /* 0x000fc600078ec0ff */
[----:B------:R-:W-:Y:S01]  /*1170*/  @P0 FMUL R6, R6, 0.25 ;  /* 0x3e80000006060820 */ /* 0x000fe20000400000 */
[----:B------:R-:W-:Y:S01]  /*1180*/  LOP3.LUT R4, R18, 0x3f, RZ, 0xc0, !PT ;  /* 0x0000003f12047812 */ /* 0x000fe200078ec0ff */
[----:B----4-:R-:W-:Y:S01]  /*1190*/  FFMA R8, R8, R7, -R23 ;  /* 0x0000000708087223 */ /* 0x010fe20000000817 */
[----:B------:R-:W-:Y:S01]  /*11a0*/  LOP3.LUT R10, R10, 0x7fffffff, RZ, 0xc0, !PT ;  /* 0x7fffffff0a0a7812 */ /* 0x000fe200078ec0ff */
[----:B------:R-:W-:Y:S01]  /*11b0*/  @!P1 FMUL R6, R6, 16777216 ;  /* 0x4b80000006069820 */ /* 0x000fe20000400000 */
[----:B------:R-:W-:Y:S01]  /*11c0*/  @P0 FMUL R12, R12, 0.25 ;  /* 0x3e8000000c0c0820 */ /* 0x000fe20000400000 */
[----:B------:R-:W-:Y:S02]  /*11d0*/  LEA R4, R4, UR4, 0x2 ;  /* 0x0000000404047c11 */ /* 0x000fe4000f8e10ff */
[----:B------:R-:W-:Y:S01]  /*11e0*/  LOP3.LUT R8, R8, 0x7fffffff, RZ, 0xc0, !PT ;  /* 0x7fffffff08087812 */ /* 0x000fe200078ec0ff */
[----:B------:R-:W-:Y:S01]  /*11f0*/  FFMA R25, R0, R6, R25 ;  /* 0x0000000600197223 */ /* 0x000fe20000000019 */
[----:B------:R-:W-:Y:S01]  /*1200*/  LOP3.LUT R6, R2, 0xfc, RZ, 0xc0, !PT ;  /* 0x000000fc02067812 */ /* 0x000fe200078ec0ff */
[----:B------:R-:W-:Y:S01]  /*1210*/  @P0 FMUL R10, R10, 0.25 ;  /* 0x3e8000000a0a0820 */ /* 0x000fe20000400000 */
[----:B------:R-:W-:Y:S01]  /*1220*/  @!P1 FMUL R12, R12, 16777216 ;  /* 0x4b8000000c0c9820 */ /* 0x000fe20000400000 */
[----:B------:R-:W-:Y:S01]  /*1230*/  @P0 FMUL R8, R8, 0.25 ;  /* 0x3e80000008080820 */ /* 0x000fe20000400000 */
[----:B------:R-:W-:Y:S01]  /*1240*/  LEA R2, P0, R6, UR8, 0x2 ;  /* 0x0000000806027c11 */ /* 0x000fe2000f8010ff */
[----:B------:R-:W-:Y:S01]  /*1250*/  @!P1 FMUL R10, R10, 16777216 ;  /* 0x4b8000000a0a9820 */ /* 0x000fe20000400000 */
[----:B------:R-:W-:Y:S01]  /*1260*/  FFMA R27, R0, R12, R27 ;  /* 0x0000000c001b7223 */ /* 0x000fe2000000001b */
[----:B------:R-:W-:Y:S01]  /*1270*/  @!P1 FMUL R8, R8, 16777216 ;  /* 0x4b80000008089820 */ /* 0x000fe20000400000 */
[----:B------:R-:W-:Y:S01]  /*1280*/  IADD3.X R3, RZ, UR9, RZ, P0, !PT ;  /* 0x00000009ff037c10 */ /* 0x000fe200087fe4ff */
[----:B------:R-:W-:Y:S01]  /*1290*/  BAR.SYNC.DEFER_BLOCKING 0x0 ;  /* 0x0000000000007b1d */ /* 0x000fe20000010000 */
[C---:B------:R-:W-:Y:S01]  /*12a0*/  FFMA R9, R0.reuse, R10, R9 ;  /* 0x0000000a00097223 */ /* 0x040fe20000000009 */
[----:B------:R-:W-:Y:S01]  /*12b0*/  FFMA R5, R0, R8, R5 ;  /* 0x0000000800057223 */ /* 0x000fe20000000005 */
[----:B------:R-:W-:-:S03]  /*12c0*/  LEA R0, R6, UR4, 0x2 ;  /* 0x0000000406007c11 */ /* 0x000fc6000f8e10ff */
[----:B------:R-:W-:Y:S04]  /*12d0*/  STS [R4], R27 ;  /* 0x0000001b04007388 */ /* 0x000fe80000000800 */
[----:B------:R-:W-:Y:S04]  /*12e0*/  STS [R4+0x100], R25 ;  /* 0x0001001904007388 */ /* 0x000fe80000000800 */
[----:B------:R-:W-:Y:S04]  /*12f0*/  STS [R4+0x200], R9 ;  /* 0x0002000904007388 */ /* 0x000fe80000000800 */
[----:B------:R-:W-:Y:S01]  /*1300*/  STS [R4+0x300], R5 ;  /* 0x0003000504007388 */ /* 0x000fe20000000800 */
[----:B------:R-:W-:Y:S06]  /*1310*/  BAR.SYNC.DEFER_BLOCKING 0x0 ;  /* 0x0000000000007b1d */ /* 0x000fec0000010000 */
[----:B------:R-:W0:Y:S04]  /*1320*/  LDS.128 R12, [R0] ;  /* 0x00000000000c7984 */ /* 0x000e280000000c00 */
[----:B0-----:R-:W-:Y:S01]  /*1330*/  STG.E.128 desc[UR6][R2.64], R12 ;  /* 0x0000000c02007986 */ /* 0x001fe2000c101d06 */
[----:B------:R-:W-:Y:S05]  /*1340*/  EXIT ;  /* 0x000000000000794d */ /* 0x000fea0003800000 */
.L_x_1:
[----:B------:R-:W-:-:S00]  /*1350*/  BRA `(.L_x_1) ;  /* 0xfffffffc00fc7947 */ /* 0x000fc0000383ffff */
[----:B------:R-:W-:-:S00]  /*1360*/  NOP ;  /* 0x0000000000007918 */ /* 0x000fc00000000000 */
        /* <DEDUP_REMOVED lines=9> */
.L_x_2:


//--------------------- .nv.global.init           --------------------------
	.section	.nv.global.init,"aw",@progbits
.nv.global.init:
	.type		assertFunc_0,@object
	.size		assertFunc_0,(assertMessage_0 - assertFunc_0)
assertFunc_0:
        /*0000*/ 	.byte	0x75, 0x6e, 0x6b, 0x6e, 0x6f, 0x77, 0x6e, 0x00
	.type		assertMessage_0,@object
	.size		assertMessage_0,(assertFile_0 - assertMessage_0)
assertMessage_0:
        /*0008*/ 	.byte	0x69, 0x6e, 0x64, 0x65, 0x78, 0x20, 0x6f, 0x75, 0x74, 0x20, 0x6f, 0x66, 0x20, 0x62, 0x6f, 0x75
        /*0018*/ 	.byte	0x6e, 0x64, 0x73, 0x3a, 0x20, 0x30, 0x20, 0x3c, 0x3d, 0x20, 0x74, 0x6d, 0x70, 0x38, 0x20, 0x3c
        /*0028*/ 	.byte	0x20, 0x31, 0x36, 0x00
	.type		assertFile_0,@object
	.size		assertFile_0,(.L_1 - assertFile_0)
assertFile_0:
        /*002c*/ 	.byte	0x69, 0x6e, 0x64, 0x75, 0x63, 0x74, 0x6f, 0x72, 0x5f, 0x63, 0x61, 0x63, 0x68, 0x65, 0x2f, 0x69
        /*003c*/ 	.byte	0x32, 0x2f, 0x63, 0x69, 0x32, 0x63, 0x63, 0x33, 0x61, 0x72, 0x71, 0x75, 0x66, 0x74, 0x65, 0x79
        /*004c*/ 	.byte	0x77, 0x73, 0x73, 0x64, 0x69, 0x63, 0x61, 0x75, 0x73, 0x68, 0x32, 0x76, 0x35, 0x78, 0x61, 0x67
        /*005c*/ 	.byte	0x6f, 0x69, 0x78, 0x79, 0x66, 0x61, 0x77, 0x64, 0x7a, 0x6a, 0x75, 0x37, 0x7a, 0x6a, 0x6f, 0x69
        /*006c*/ 	.byte	0x6d, 0x6e, 0x37, 0x74, 0x34, 0x71, 0x2e, 0x70, 0x79, 0x00
.L_1:


//--------------------- .nv.shared.triton_red_fused_sum_0 --------------------------
	.section	.nv.shared.triton_red_fused_sum_0,"aw",@nobits
	.sectionflags	@""
	.align	16
	.zero		1024


//--------------------- .nv.constant0.triton_red_fused_sum_0 --------------------------
	.section	.nv.constant0.triton_red_fused_sum_0,"a",@progbits
	.sectionflags	@""
	.align	4
.nv.constant0.triton_red_fused_sum_0:
	.zero		572


//--------------------- SYMBOLS --------------------------

	.type		__assertfail,@function
